	.headerflags	@"EF_CUDA_TEXMODE_UNIFIED EF_CUDA_64BIT_ADDRESS EF_CUDA_SM89 EF_CUDA_VIRTUAL_SM(EF_CUDA_SM89)"
	.elftype	@"ET_EXEC"


//--------------------- .nv.info                  --------------------------
	.section	.nv.info,"",@"SHT_CUDA_INFO"
	.align	4


	//----- nvinfo : EIATTR_REGCOUNT
	.align		4
        /*0000*/ 	.byte	0x04, 0x2f
        /*0002*/ 	.short	(.L_1 - .L_0)
	.align		4
.L_0:
        /*0004*/ 	.word	index@(triton__0d1d2d3d4d5de6)
        /*0008*/ 	.word	0x00000037


	//----- nvinfo : EIATTR_MAX_STACK_SIZE
	.align		4
.L_1:
        /*000c*/ 	.byte	0x04, 0x23
        /*000e*/ 	.short	(.L_3 - .L_2)
	.align		4
.L_2:
        /*0010*/ 	.word	index@(triton__0d1d2d3d4d5de6)
        /*0014*/ 	.word	0x00000000


	//----- nvinfo : EIATTR_MIN_STACK_SIZE
	.align		4
.L_3:
        /*0018*/ 	.byte	0x04, 0x12
        /*001a*/ 	.short	(.L_5 - .L_4)
	.align		4
.L_4:
        /*001c*/ 	.word	index@(triton__0d1d2d3d4d5de6)
        /*0020*/ 	.word	0x00000000


	//----- nvinfo : EIATTR_FRAME_SIZE
	.align		4
.L_5:
        /*0024*/ 	.byte	0x04, 0x11
        /*0026*/ 	.short	(.L_7 - .L_6)
	.align		4
.L_6:
        /*0028*/ 	.word	index@(triton__0d1d2d3d4d5de6)
        /*002c*/ 	.word	0x00000000
.L_7:


//--------------------- .nv.info.triton__0d1d2d3d4d5de6 --------------------------
	.section	.nv.info.triton__0d1d2d3d4d5de6,"",@"SHT_CUDA_INFO"
	.align	4


	//----- nvinfo : EIATTR_CUDA_API_VERSION
	.align		4
        /*0000*/ 	.byte	0x04, 0x37
        /*0002*/ 	.short	(.L_9 - .L_8)
.L_8:
        /*0004*/ 	.word	0x0000007b


	//----- nvinfo : EIATTR_PARAM_CBANK
	.align		4
.L_9:
        /*0008*/ 	.byte	0x04, 0x0a
        /*000a*/ 	.short	(.L_11 - .L_10)
	.align		4
.L_10:
        /*000c*/ 	.word	index@(.nv.constant0.triton__0d1d2d3d4d5de6)
        /*0010*/ 	.short	0x0160
        /*0012*/ 	.short	0x0030


	//----- nvinfo : EIATTR_CBANK_PARAM_SIZE
	.align		4
.L_11:
        /*0014*/ 	.byte	0x03, 0x19
        /*0016*/ 	.short	0x0030


	//----- nvinfo : EIATTR_KPARAM_INFO
	.align		4
        /*0018*/ 	.byte	0x04, 0x17
        /*001a*/ 	.short	(.L_13 - .L_12)
.L_12:
        /*001c*/ 	.word	0x00000000
        /*0020*/ 	.short	0x0006
        /*0022*/ 	.short	0x002c
        /*0024*/ 	.byte	0x00, 0xf0, 0x11, 0x00


	//----- nvinfo : EIATTR_KPARAM_INFO
	.align		4
.L_13:
        /*0028*/ 	.byte	0x04, 0x17
        /*002a*/ 	.short	(.L_15 - .L_14)
.L_14:
        /*002c*/ 	.word	0x00000000
        /*0030*/ 	.short	0x0005
        /*0032*/ 	.short	0x0028
        /*0034*/ 	.byte	0x00, 0xf0, 0x11, 0x00


	//----- nvinfo : EIATTR_KPARAM_INFO
	.align		4
.L_15:
        /*0038*/ 	.byte	0x04, 0x17
        /*003a*/ 	.short	(.L_17 - .L_16)
.L_16:
        /*003c*/ 	.word	0x00000000
        /*0040*/ 	.short	0x0004
        /*0042*/ 	.short	0x0020
        /*0044*/ 	.byte	0x00, 0xf0, 0x21, 0x00


	//----- nvinfo : EIATTR_KPARAM_INFO
	.align		4
.L_17:
        /*0048*/ 	.byte	0x04, 0x17
        /*004a*/ 	.short	(.L_19 - .L_18)
.L_18:
        /*004c*/ 	.word	0x00000000
        /*0050*/ 	.short	0x0003
        /*0052*/ 	.short	0x0018
        /*0054*/ 	.byte	0x00, 0xf0, 0x21, 0x00


	//----- nvinfo : EIATTR_KPARAM_INFO
	.align		4
.L_19:
        /*0058*/ 	.byte	0x04, 0x17
        /*005a*/ 	.short	(.L_21 - .L_20)
.L_20:
        /*005c*/ 	.word	0x00000000
        /*0060*/ 	.short	0x0002
        /*0062*/ 	.short	0x0010
        /*0064*/ 	.byte	0x00, 0xf0, 0x21, 0x00


	//----- nvinfo : EIATTR_KPARAM_INFO
	.align		4
.L_21:
        /*0068*/ 	.byte	0x04, 0x17
        /*006a*/ 	.short	(.L_23 - .L_22)
.L_22:
        /*006c*/ 	.word	0x00000000
        /*0070*/ 	.short	0x0001
        /*0072*/ 	.short	0x0008
        /*0074*/ 	.byte	0x00, 0xf0, 0x21, 0x00


	//----- nvinfo : EIATTR_KPARAM_INFO
	.align		4
.L_23:
        /*0078*/ 	.byte	0x04, 0x17
        /*007a*/ 	.short	(.L_25 - .L_24)
.L_24:
        /*007c*/ 	.word	0x00000000
        /*0080*/ 	.short	0x0000
        /*0082*/ 	.short	0x0000
        /*0084*/ 	.byte	0x00, 0xf0, 0x21, 0x00


	//----- nvinfo : EIATTR_MAXREG_COUNT
	.align		4
.L_25:
        /*0088*/ 	.byte	0x03, 0x1b
        /*008a*/ 	.short	0x00ff


	//----- nvinfo : EIATTR_EXIT_INSTR_OFFSETS
	.align		4
        /*008c*/ 	.byte	0x04, 0x1c
        /*008e*/ 	.short	(.L_27 - .L_26)


	//   ....[0]....
.L_26:
        /*0090*/ 	.word	0x000012a0


	//   ....[1]....
        /*0094*/ 	.word	0x000012c0


	//----- nvinfo : EIATTR_CTAIDZ_USED
	.align		4
.L_27:
        /*0098*/ 	.byte	0x01, 0x04
	.zero		2


	//----- nvinfo : EIATTR_MAX_THREADS
	.align		4
        /*009c*/ 	.byte	0x04, 0x05
        /*009e*/ 	.short	(.L_29 - .L_28)
.L_28:
        /*00a0*/ 	.word	0x00000100
        /*00a4*/ 	.word	0x00000001
        /*00a8*/ 	.word	0x00000001
.L_29:


//--------------------- .nv.rel.action            --------------------------
	.section	.nv.rel.action,"",@"SHT_CUDA_RELOCINFO"
	.align	8
	.sectionentsize	8
        /*0000*/ 	.byte	0x73, 0x00, 0x00, 0x00, 0x00, 0x00, 0x00, 0x00, 0x00, 0x00, 0x00, 0x11, 0x25, 0x00, 0x05, 0x36


//--------------------- .nv.constant0.triton__0d1d2d3d4d5de6 --------------------------
	.section	.nv.constant0.triton__0d1d2d3d4d5de6,"a",@progbits
	.align	4
.nv.constant0.triton__0d1d2d3d4d5de6:
	.zero		400


//--------------------- .text.triton__0d1d2d3d4d5de6 --------------------------
	.section	.text.triton__0d1d2d3d4d5de6,"ax",@progbits
	.sectionflags	@"SHF_BARRIERS=1"
	.sectioninfo	@"SHI_REGISTERS=55"
	.align	128
        .global         triton__0d1d2d3d4d5de6
        .type           triton__0d1d2d3d4d5de6,@function
        .size           triton__0d1d2d3d4d5de6,(.L_x_1 - triton__0d1d2d3d4d5de6)
        .other          triton__0d1d2d3d4d5de6,@"STO_CUDA_ENTRY STV_DEFAULT"
triton__0d1d2d3d4d5de6:
.text.triton__0d1d2d3d4d5de6:
[----:B------:R-:W-:-:S02]  /*0000*/  MOV R1, c[0x0][0x28] ;  /* 0x00000a0000017a02 */ /* 0x000fc40000000f00 */
[----:B------:R-:W0:Y:S01]  /*0010*/  S2R R16, SR_CTAID.Z ;  /* 0x0000000000107919 */ /* 0x000e220000002700 */
[----:B------:R-:W1:Y:S01]  /*0020*/  S2UR UR4, SR_CTAID.Y ;  /* 0x00000000000479c3 */ /* 0x000e620000002600 */
[----:B------:R-:W-:Y:S01]  /*0030*/  CS2R R8, SRZ ;  /* 0x0000000000087805 */ /* 0x000fe2000001ff00 */
[----:B------:R-:W-:Y:S01]  /*0040*/  CS2R R10, SRZ ;  /* 0x00000000000a7805 */ /* 0x000fe2000001ff00 */
[----:B------:R-:W2:Y:S04]  /*0050*/  S2R R49, SR_TID.X ;  /* 0x0000000000317919 */ /* 0x000ea80000002100 */
[----:B------:R-:W3:Y:S01]  /*0060*/  S2R R31, SR_CTAID.X ;  /* 0x00000000001f7919 */ /* 0x000ee20000002500 */
[----:B0-----:R-:W-:Y:S02]  /*0070*/  IADD3 R16, R16, 0x1, RZ ;  /* 0x0000000110107810 */ /* 0x001fe40007ffe0ff */
[----:B--2---:R-:W-:-:S03]  /*0080*/  LOP3.LUT R17, R49, 0x1f, RZ, 0xc0, !PT ;  /* 0x0000001f31117812 */ /* 0x004fc600078ec0ff */
[----:B-1----:R-:W-:Y:S01]  /*0090*/  IMAD R16, R16, UR4, RZ ;  /* 0x0000000410107c24 */ /* 0x002fe2000f8e02ff */
[----:B------:R-:W-:Y:S01]  /*00a0*/  SHF.R.U32.HI R0, RZ, 0x5, R49 ;  /* 0x00000005ff007819 */ /* 0x000fe20000011631 */
[----:B------:R-:W-:Y:S01]  /*00b0*/  ULDC.64 UR4, c[0x0][0x118] ;  /* 0x0000460000047ab9 */ /* 0x000fe20000000a00 */
[----:B---3--:R-:W-:Y:S02]  /*00c0*/  SHF.L.U32 R31, R31, 0x4, RZ ;  /* 0x000000041f1f7819 */ /* 0x008fe400000006ff */
[----:B------:R-:W-:Y:S02]  /*00d0*/  SHF.L.U32 R30, R16, 0x8, RZ ;  /* 0x00000008101e7819 */ /* 0x000fe400000006ff */
[----:B------:R-:W-:Y:S02]  /*00e0*/  SGXT.U32 R0, R0, 0x3 ;  /* 0x000000030000781a */ /* 0x000fe40000000000 */
[----:B------:R-:W-:Y:S02]  /*00f0*/  LEA R2, R17, R30, 0x3 ;  /* 0x0000001e11027211 */ /* 0x000fe400078e18ff */
[----:B------:R-:W-:-:S02]  /*0100*/  LOP3.LUT R13, R31, R0, RZ, 0xfc, !PT ;  /* 0x000000001f0d7212 */ /* 0x000fc400078efcff */
[C---:B------:R-:W-:Y:S01]  /*0110*/  ISETP.GE.AND P0, PT, R2.reuse, 0x1b80, PT ;  /* 0x00001b800200780c */ /* 0x040fe20003f06270 */
[----:B------:R-:W-:-:S03]  /*0120*/  IMAD.HI R3, R2, 0x66666667, RZ ;  /* 0x6666666702037827 */ /* 0x000fc600078e02ff */
[----:B------:R-:W-:Y:S02]  /*0130*/  ISETP.LT.AND P1, PT, R13, 0xa8c, !P0 ;  /* 0x00000a8c0d00780c */ /* 0x000fe40004721270 */
[----:B------:R-:W-:-:S04]  /*0140*/  SHF.R.U32.HI R4, RZ, 0x1f, R3 ;  /* 0x0000001fff047819 */ /* 0x000fc80000011603 */
[----:B------:R-:W-:-:S05]  /*0150*/  LEA.HI.SX32 R3, R3, R4, 0x19 ;  /* 0x0000000403037211 */ /* 0x000fca00078fcaff */
[----:B------:R-:W-:-:S04]  /*0160*/  IMAD R2, R3, -0x140, R2 ;  /* 0xfffffec003027824 */ /* 0x000fc800078e0202 */
[----:B------:R-:W-:Y:S01]  /*0170*/  IMAD R4, R3, 0xd2f00, R2 ;  /* 0x000d2f0003047824 */ /* 0x000fe200078e0202 */
[----:B------:R-:W-:Y:S02]  /*0180*/  LOP3.LUT R3, R31, 0x8, R0, 0xfe, !PT ;  /* 0x000000081f037812 */ /* 0x000fe400078efe00 */
[----:B------:R-:W-:Y:S01]  /*0190*/  MOV R2, 0x2 ;  /* 0x0000000200027802 */ /* 0x000fe20000000f00 */
[--C-:B------:R-:W-:Y:S01]  /*01a0*/  IMAD R13, R13, 0x140, R4.reuse ;  /* 0x000001400d0d7824 */ /* 0x100fe200078e0204 */
[C---:B------:R-:W-:Y:S01]  /*01b0*/  ISETP.LT.AND P0, PT, R3.reuse, 0xa8c, !P0 ;  /* 0x00000a8c0300780c */ /* 0x040fe20004701270 */
[----:B------:R-:W-:Y:S02]  /*01c0*/  IMAD R3, R3, 0x140, R4 ;  /* 0x0000014003037824 */ /* 0x000fe400078e0204 */
[----:B------:R-:W-:Y:S01]  /*01d0*/  IMAD.WIDE R14, R13, R2, c[0x0][0x160] ;  /* 0x000058000d0e7625 */ /* 0x000fe200078e0202 */
[----:B------:R-:W-:Y:S01]  /*01e0*/  CS2R R4, SRZ ;  /* 0x0000000000047805 */ /* 0x000fe2000001ff00 */
[----:B------:R-:W-:-:S02]  /*01f0*/  CS2R R6, SRZ ;  /* 0x0000000000067805 */ /* 0x000fc4000001ff00 */
[----:B------:R-:W-:Y:S01]  /*0200*/  IMAD.WIDE R18, R3, R2, c[0x0][0x160] ;  /* 0x0000580003127625 */ /* 0x000fe200078e0202 */
[----:B------:R-:W2:Y:S05]  /*0210*/  @P1 LDG.E.EL.128 R8, [R14.64] ;  /* 0x000000040e081981 */ /* 0x000eaa000c2e1d00 */
[----:B------:R0:W3:Y:S01]  /*0220*/  @P0 LDG.E.EL.128 R4, [R18.64] ;  /* 0x0000000412040981 */ /* 0x0000e2000c2e1d00 */
[----:B------:R-:W-:Y:S01]  /*0230*/  IMAD R17, R17, 0x88, RZ ;  /* 0x0000008811117824 */ /* 0x000fe200078e02ff */
[----:B------:R-:W-:-:S04]  /*0240*/  LOP3.LUT R12, R0, 0x8, RZ, 0xfc, !PT ;  /* 0x00000008000c7812 */ /* 0x000fc800078efcff */
[----:B------:R-:W-:Y:S02]  /*0250*/  LOP3.LUT R29, R17, R0, RZ, 0xfc, !PT ;  /* 0x00000000111d7212 */ /* 0x000fe400078efcff */
[----:B------:R-:W-:Y:S02]  /*0260*/  IADD3 R12, R12, R17, RZ ;  /* 0x000000110c0c7210 */ /* 0x000fe40007ffe0ff */
[----:B------:R-:W-:Y:S02]  /*0270*/  SHF.L.U32 R29, R29, 0x1, RZ ;  /* 0x000000011d1d7819 */ /* 0x000fe400000006ff */
[----:B------:R-:W-:Y:S02]  /*0280*/  SHF.L.U32 R32, R12, 0x1, RZ ;  /* 0x000000010c207819 */ /* 0x000fe400000006ff */
[----:B------:R-:W-:Y:S02]  /*0290*/  PRMT R16, R49, 0x6540, R16 ;  /* 0x0000654031107816 */ /* 0x000fe40000000010 */
[----:B------:R-:W-:-:S02]  /*02a0*/  PRMT R28, RZ, 0x7610, R28 ;  /* 0x00007610ff1c7816 */ /* 0x000fc4000000001c */
[----:B--2---:R-:W-:Y:S01]  /*02b0*/  SHF.R.U32.HI R14, RZ, 0x10, R8 ;  /* 0x00000010ff0e7819 */ /* 0x004fe20000011608 */
[----:B------:R-:W-:Y:S01]  /*02c0*/  STS.U16 [R29], R8 ;  /* 0x000000081d007388 */ /* 0x000fe20000000400 */
[----:B------:R-:W-:Y:S02]  /*02d0*/  SHF.R.U32.HI R20, RZ, 0x10, R9 ;  /* 0x00000010ff147819 */ /* 0x000fe40000011609 */
[----:B0-----:R-:W-:Y:S01]  /*02e0*/  SHF.R.U32.HI R18, RZ, 0x10, R10 ;  /* 0x00000010ff127819 */ /* 0x001fe2000001160a */
[----:B------:R0:W-:Y:S01]  /*02f0*/  STS.U16 [R29+0x44], R9 ;  /* 0x000044091d007388 */ /* 0x0001e20000000400 */
[----:B------:R-:W-:Y:S02]  /*0300*/  SHF.R.U32.HI R22, RZ, 0x10, R11 ;  /* 0x00000010ff167819 */ /* 0x000fe4000001160b */
[----:B---3--:R-:W-:Y:S01]  /*0310*/  SHF.R.U32.HI R15, RZ, 0x10, R4 ;  /* 0x00000010ff0f7819 */ /* 0x008fe20000011604 */
[----:B------:R-:W-:Y:S01]  /*0320*/  STS.U16 [R29+0x88], R10 ;  /* 0x0000880a1d007388 */ /* 0x000fe20000000400 */
[----:B------:R-:W-:-:S02]  /*0330*/  SHF.R.U32.HI R17, RZ, 0x10, R5 ;  /* 0x00000010ff117819 */ /* 0x000fc40000011605 */
[----:B------:R-:W-:Y:S01]  /*0340*/  SHF.R.U32.HI R19, RZ, 0x10, R6 ;  /* 0x00000010ff137819 */ /* 0x000fe20000011606 */
[----:B------:R1:W-:Y:S01]  /*0350*/  STS.U16 [R29+0xcc], R11 ;  /* 0x0000cc0b1d007388 */ /* 0x0003e20000000400 */
[----:B------:R-:W-:Y:S01]  /*0360*/  SHF.R.U32.HI R21, RZ, 0x10, R7 ;  /* 0x00000010ff157819 */ /* 0x000fe20000011607 */
[----:B0-----:R-:W-:Y:S02]  /*0370*/  CS2R R8, SRZ ;  /* 0x0000000000087805 */ /* 0x001fe4000001ff00 */
[----:B------:R-:W-:Y:S04]  /*0380*/  STS.U16 [R29+0x22], R14 ;  /* 0x0000220e1d007388 */ /* 0x000fe80000000400 */
[----:B------:R-:W-:Y:S01]  /*0390*/  STS.U16 [R29+0x66], R20 ;  /* 0x000066141d007388 */ /* 0x000fe20000000400 */
[----:B-1----:R-:W-:-:S03]  /*03a0*/  CS2R R10, SRZ ;  /* 0x00000000000a7805 */ /* 0x002fc6000001ff00 */
[----:B------:R-:W-:Y:S04]  /*03b0*/  STS.U16 [R29+0xaa], R18 ;  /* 0x0000aa121d007388 */ /* 0x000fe80000000400 */
[----:B------:R-:W-:Y:S04]  /*03c0*/  STS.U16 [R29+0xee], R22 ;  /* 0x0000ee161d007388 */ /* 0x000fe80000000400 */
[----:B------:R-:W-:Y:S04]  /*03d0*/  STS.U16 [R29+0x10], R4 ;  /* 0x000010041d007388 */ /* 0x000fe80000000400 */
[----:B------:R0:W-:Y:S04]  /*03e0*/  STS.U16 [R32+0x44], R5 ;  /* 0x0000440520007388 */ /* 0x0001e80000000400 */
[----:B------:R-:W-:Y:S04]  /*03f0*/  STS.U16 [R32+0x22], R15 ;  /* 0x0000220f20007388 */ /* 0x000fe80000000400 */
[----:B------:R-:W-:Y:S01]  /*0400*/  STS.U16 [R32+0x66], R17 ;  /* 0x0000661120007388 */ /* 0x000fe20000000400 */
[----:B0-----:R-:W-:-:S03]  /*0410*/  IMAD.WIDE R4, R13, R2, c[0x0][0x170] ;  /* 0x00005c000d047625 */ /* 0x001fc600078e0202 */
[----:B------:R-:W-:Y:S04]  /*0420*/  STS.U16 [R32+0x88], R6 ;  /* 0x0000880620007388 */ /* 0x000fe80000000400 */
[----:B------:R-:W-:Y:S04]  /*0430*/  STS.U16 [R32+0xaa], R19 ;  /* 0x0000aa1320007388 */ /* 0x000fe80000000400 */
[----:B------:R-:W-:Y:S04]  /*0440*/  STS.U16 [R32+0xcc], R7 ;  /* 0x0000cc0720007388 */ /* 0x000fe80000000400 */
[----:B------:R-:W-:Y:S04]  /*0450*/  STS.U16 [R32+0xee], R21 ;  /* 0x0000ee1520007388 */ /* 0x000fe80000000400 */
[----:B------:R-:W-:Y:S06]  /*0460*/  BAR.SYNC 0x0 ;  /* 0x0000000000007b1d */ /* 0x000fec0000000000 */
[----:B------:R0:W2:Y:S01]  /*0470*/  @P1 LDG.E.EL.128 R8, [R4.64] ;  /* 0x0000000404081981 */ /* 0x0000a2000c2e1d00 */
[----:B------:R-:W-:Y:S01]  /*0480*/  CS2R R12, SRZ ;  /* 0x00000000000c7805 */ /* 0x000fe2000001ff00 */
[----:B------:R-:W-:Y:S01]  /*0490*/  CS2R R14, SRZ ;  /* 0x00000000000e7805 */ /* 0x000fe2000001ff00 */
[----:B------:R-:W-:-:S05]  /*04a0*/  IMAD.WIDE R18, R3, R2, c[0x0][0x170] ;  /* 0x00005c0003127625 */ /* 0x000fca00078e0202 */
[----:B------:R1:W3:Y:S01]  /*04b0*/  @P0 LDG.E.EL.128 R12, [R18.64] ;  /* 0x00000004120c0981 */ /* 0x0002e2000c2e1d00 */
[C---:B------:R-:W-:Y:S01]  /*04c0*/  IMAD.HI R3, R16.reuse, 0x66666667, RZ ;  /* 0x6666666710037827 */ /* 0x040fe200078e02ff */
[----:B------:R-:W-:-:S04]  /*04d0*/  ISETP.GE.AND P0, PT, R16, 0x1b80, PT ;  /* 0x00001b801000780c */ /* 0x000fc80003f06270 */
[----:B------:R-:W-:-:S04]  /*04e0*/  SHF.R.U32.HI R6, RZ, 0x1f, R3 ;  /* 0x0000001fff067819 */ /* 0x000fc80000011603 */
[----:B------:R-:W-:-:S05]  /*04f0*/  LEA.HI.SX32 R3, R3, R6, 0x19 ;  /* 0x0000000603037211 */ /* 0x000fca00078fcaff */
[----:B------:R-:W-:-:S04]  /*0500*/  IMAD R3, R3, -0x140, R16 ;  /* 0xfffffec003037824 */ /* 0x000fc800078e0210 */
[----:B------:R-:W-:-:S05]  /*0510*/  IMAD.WIDE R6, R3, R2, c[0x0][0x168] ;  /* 0x00005a0003067625 */ /* 0x000fca00078e0202 */
[----:B------:R4:W5:Y:S01]  /*0520*/  @!P0 LDG.E.EL.U16 R28, [R6.64] ;  /* 0x00000004061c8981 */ /* 0x000962000c2e1500 */
[----:B------:R-:W-:Y:S02]  /*0530*/  SHF.R.U32.HI R21, RZ, 0x2, R49 ;  /* 0x00000002ff157819 */ /* 0x000fe40000011631 */
[----:B------:R-:W-:Y:S02]  /*0540*/  SHF.L.U32 R0, R0, 0x3, RZ ;  /* 0x0000000300007819 */ /* 0x000fe400000006ff */
[----:B------:R-:W-:Y:S02]  /*0550*/  SGXT.U32 R21, R21, 0x3 ;  /* 0x000000031515781a */ /* 0x000fe40000000000 */
[----:B------:R-:W-:Y:S02]  /*0560*/  SHF.L.U32 R3, R49, 0x2, RZ ;  /* 0x0000000231037819 */ /* 0x000fe400000006ff */
[----:B------:R-:W-:Y:S02]  /*0570*/  LOP3.LUT R21, R0, R21, RZ, 0xfc, !PT ;  /* 0x0000001500157212 */ /* 0x000fe400078efcff */
[----:B------:R-:W-:-:S04]  /*0580*/  LOP3.LUT R0, R3, 0xc, RZ, 0xc0, !PT ;  /* 0x0000000c03007812 */ /* 0x000fc800078ec0ff */
[----:B------:R-:W-:Y:S01]  /*0590*/  LOP3.LUT R31, R31, R0, RZ, 0xfc, !PT ;  /* 0x000000001f1f7212 */ /* 0x000fe200078efcff */
[----:B------:R-:W-:-:S03]  /*05a0*/  IMAD R26, R21, 0x11, R0 ;  /* 0x00000011151a7824 */ /* 0x000fc600078e0200 */
[----:B------:R-:W-:Y:S02]  /*05b0*/  ISETP.GE.AND P0, PT, R31, 0xa8c, PT ;  /* 0x00000a8c1f00780c */ /* 0x000fe40003f06270 */
[----:B------:R-:W-:-:S05]  /*05c0*/  SHF.L.U32 R26, R26, 0x1, RZ ;  /* 0x000000011a1a7819 */ /* 0x000fca00000006ff */
[----:B0-----:R-:W-:Y:S04]  /*05d0*/  LDS.U16 R4, [R26] ;  /* 0x000000001a047984 */ /* 0x001fe80000000400 */
[----:B------:R-:W-:Y:S04]  /*05e0*/  LDS.U16 R17, [R26+0x2] ;  /* 0x000002001a117984 */ /* 0x000fe80000000400 */
[----:B-1----:R-:W0:Y:S04]  /*05f0*/  LDS.U16 R18, [R26+0x4] ;  /* 0x000004001a127984 */ /* 0x002e280000000400 */
[----:B------:R-:W1:Y:S04]  /*0600*/  LDS.U16 R22, [R26+0x6] ;  /* 0x000006001a167984 */ /* 0x000e680000000400 */
[----:B------:R-:W-:Y:S04]  /*0610*/  LDS.U16 R16, [R26+0x880] ;  /* 0x000880001a107984 */ /* 0x000fe80000000400 */
[----:B------:R-:W-:Y:S04]  /*0620*/  LDS.U16 R24, [R26+0x882] ;  /* 0x000882001a187984 */ /* 0x000fe80000000400 */
[----:B------:R-:W-:Y:S04]  /*0630*/  LDS.U16 R20, [R26+0x884] ;  /* 0x000884001a147984 */ /* 0x000fe80000000400 */
[----:B----4-:R-:W4:Y:S04]  /*0640*/  LDS.U16 R7, [R26+0x886] ;  /* 0x000886001a077984 */ /* 0x010f280000000400 */
[----:B------:R-:W-:Y:S04]  /*0650*/  LDS.U16 R6, [R26+0x1100] ;  /* 0x001100001a067984 */ /* 0x000fe80000000400 */
[----:B------:R-:W-:Y:S04]  /*0660*/  LDS.U16 R27, [R26+0x1102] ;  /* 0x001102001a1b7984 */ /* 0x000fe80000000400 */
[----:B------:R-:W-:Y:S04]  /*0670*/  LDS.U16 R0, [R26+0x1104] ;  /* 0x001104001a007984 */ /* 0x000fe80000000400 */
[----:B------:R-:W-:Y:S04]  /*0680*/  LDS.U16 R19, [R26+0x1106] ;  /* 0x001106001a137984 */ /* 0x000fe80000000400 */
[----:B------:R-:W-:Y:S04]  /*0690*/  LDS.U16 R3, [R26+0x1980] ;  /* 0x001980001a037984 */ /* 0x000fe80000000400 */
[----:B------:R-:W-:Y:S04]  /*06a0*/  LDS.U16 R23, [R26+0x1982] ;  /* 0x001982001a177984 */ /* 0x000fe80000000400 */
[----:B------:R-:W-:Y:S04]  /*06b0*/  LDS.U16 R25, [R26+0x1984] ;  /* 0x001984001a197984 */ /* 0x000fe80000000400 */
[----:B------:R-:W-:Y:S04]  /*06c0*/  LDS.U16 R5, [R26+0x1986] ;  /* 0x001986001a057984 */ /* 0x000fe80000000400 */
[----:B------:R-:W-:Y:S06]  /*06d0*/  BAR.SYNC 0x0 ;  /* 0x0000000000007b1d */ /* 0x000fec0000000000 */
[----:B--2---:R-:W-:Y:S01]  /*06e0*/  SHF.R.U32.HI R34, RZ, 0x10, R8 ;  /* 0x00000010ff227819 */ /* 0x004fe20000011608 */
[----:B------:R2:W-:Y:S01]  /*06f0*/  STS.U16 [R29], R8 ;  /* 0x000000081d007388 */ /* 0x0005e20000000400 */
[----:B------:R-:W-:-:S02]  /*0700*/  SHF.R.U32.HI R36, RZ, 0x10, R9 ;  /* 0x00000010ff247819 */ /* 0x000fc40000011609 */
[----:B------:R-:W-:Y:S01]  /*0710*/  SHF.R.U32.HI R38, RZ, 0x10, R10 ;  /* 0x00000010ff267819 */ /* 0x000fe2000001160a */
[----:B------:R-:W-:Y:S01]  /*0720*/  STS.U16 [R29+0x22], R34 ;  /* 0x000022221d007388 */ /* 0x000fe20000000400 */
[----:B------:R-:W-:Y:S02]  /*0730*/  SHF.R.U32.HI R40, RZ, 0x10, R11 ;  /* 0x00000010ff287819 */ /* 0x000fe4000001160b */
[----:B---3--:R-:W-:Y:S01]  /*0740*/  SHF.R.U32.HI R33, RZ, 0x10, R12 ;  /* 0x00000010ff217819 */ /* 0x008fe2000001160c */
[----:B------:R3:W-:Y:S01]  /*0750*/  STS.U16 [R29+0x44], R9 ;  /* 0x000044091d007388 */ /* 0x0007e20000000400 */
[----:B------:R-:W-:Y:S02]  /*0760*/  SHF.R.U32.HI R37, RZ, 0x10, R13 ;  /* 0x00000010ff257819 */ /* 0x000fe4000001160d */
[----:B--2---:R-:W-:Y:S01]  /*0770*/  LOP3.LUT R8, R30, R21, RZ, 0xfc, !PT ;  /* 0x000000151e087212 */ /* 0x004fe200078efcff */
[----:B------:R-:W-:Y:S01]  /*0780*/  STS.U16 [R29+0x66], R36 ;  /* 0x000066241d007388 */ /* 0x000fe20000000400 */
[----:B------:R-:W-:-:S02]  /*0790*/  SHF.R.U32.HI R39, RZ, 0x10, R14 ;  /* 0x00000010ff277819 */ /* 0x000fc4000001160e */
[C---:B------:R-:W-:Y:S01]  /*07a0*/  ISETP.LT.AND P1, PT, R8.reuse, 0x1b80, !P0 ;  /* 0x00001b800800780c */ /* 0x040fe20004721270 */
[----:B------:R-:W-:Y:S01]  /*07b0*/  IMAD R35, R8, 0xa8c, R31 ;  /* 0x00000a8c08237824 */ /* 0x000fe200078e021f */
[----:B------:R2:W-:Y:S01]  /*07c0*/  STS.U16 [R29+0x88], R10 ;  /* 0x0000880a1d007388 */ /* 0x0005e20000000400 */
[----:B------:R-:W-:Y:S01]  /*07d0*/  SHF.R.U32.HI R41, RZ, 0x10, R15 ;  /* 0x00000010ff297819 */ /* 0x000fe2000001160f */
[----:B---3--:R-:W-:Y:S02]  /*07e0*/  CS2R R8, SRZ ;  /* 0x0000000000087805 */ /* 0x008fe4000001ff00 */
[----:B------:R-:W-:Y:S04]  /*07f0*/  STS.U16 [R29+0xaa], R38 ;  /* 0x0000aa261d007388 */ /* 0x000fe80000000400 */
[----:B------:R-:W-:Y:S04]  /*0800*/  STS.U16 [R29+0xcc], R11 ;  /* 0x0000cc0b1d007388 */ /* 0x000fe80000000400 */
[----:B------:R-:W-:Y:S04]  /*0810*/  STS.U16 [R29+0xee], R40 ;  /* 0x0000ee281d007388 */ /* 0x000fe80000000400 */
[----:B------:R-:W-:Y:S01]  /*0820*/  STS.U16 [R29+0x10], R12 ;  /* 0x0000100c1d007388 */ /* 0x000fe20000000400 */
[----:B--2---:R-:W-:-:S03]  /*0830*/  LOP3.LUT R10, R30, 0x40, R21, 0xfe, !PT ;  /* 0x000000401e0a7812 */ /* 0x004fc600078efe15 */
[----:B------:R2:W-:Y:S01]  /*0840*/  STS.U16 [R32+0x44], R13 ;  /* 0x0000440d20007388 */ /* 0x0005e20000000400 */
[----:B------:R-:W-:-:S03]  /*0850*/  ISETP.LT.AND P2, PT, R10, 0x1b80, !P0 ;  /* 0x00001b800a00780c */ /* 0x000fc60004741270 */
[----:B------:R-:W-:Y:S04]  /*0860*/  STS.U16 [R32+0x22], R33 ;  /* 0x0000222120007388 */ /* 0x000fe80000000400 */
[----:B------:R-:W-:Y:S01]  /*0870*/  STS.U16 [R32+0x66], R37 ;  /* 0x0000662520007388 */ /* 0x000fe20000000400 */
[----:B--2---:R-:W-:-:S03]  /*0880*/  IMAD.WIDE R12, R35, R2, c[0x0][0x178] ;  /* 0x00005e00230c7625 */ /* 0x004fc600078e0202 */
[----:B------:R-:W-:Y:S04]  /*0890*/  STS.U16 [R32+0x88], R14 ;  /* 0x0000880e20007388 */ /* 0x000fe80000000400 */
[----:B------:R-:W-:Y:S04]  /*08a0*/  STS.U16 [R32+0xaa], R39 ;  /* 0x0000aa2720007388 */ /* 0x000fe80000000400 */
[----:B------:R-:W-:Y:S04]  /*08b0*/  STS.U16 [R32+0xcc], R15 ;  /* 0x0000cc0f20007388 */ /* 0x000fe80000000400 */
[----:B------:R-:W-:Y:S04]  /*08c0*/  STS.U16 [R32+0xee], R41 ;  /* 0x0000ee2920007388 */ /* 0x000fe80000000400 */
[----:B------:R-:W-:Y:S06]  /*08d0*/  BAR.SYNC 0x0 ;  /* 0x0000000000007b1d */ /* 0x000fec0000000000 */
[----:B------:R2:W3:Y:S01]  /*08e0*/  @P1 LDG.E.EL.64 R8, [R12.64] ;  /* 0x000000040c081981 */ /* 0x0004e2000c2e1b00 */
[----:B------:R-:W-:Y:S01]  /*08f0*/  IMAD R29, R10, 0xa8c, R31 ;  /* 0x00000a8c0a1d7824 */ /* 0x000fe200078e021f */
[----:B------:R-:W-:Y:S01]  /*0900*/  LOP3.LUT R32, R30, 0x80, R21, 0xfe, !PT ;  /* 0x000000801e207812 */ /* 0x000fe200078efe15 */
[----:B------:R-:W-:Y:S01]  /*0910*/  CS2R R10, SRZ ;  /* 0x00000000000a7805 */ /* 0x000fe2000001ff00 */
[----:B------:R-:W-:Y:S01]  /*0920*/  LOP3.LUT R49, R49, 0xff, RZ, 0xc0, !PT ;  /* 0x000000ff31317812 */ /* 0x000fe200078ec0ff */
[----:B------:R-:W-:Y:S01]  /*0930*/  IMAD.WIDE R14, R29, R2, c[0x0][0x178] ;  /* 0x00005e001d0e7625 */ /* 0x000fe200078e0202 */
[C---:B------:R-:W-:Y:S01]  /*0940*/  ISETP.LT.AND P3, PT, R32.reuse, 0x1b80, !P0 ;  /* 0x00001b802000780c */ /* 0x040fe20004761270 */
[----:B------:R-:W4:Y:S02]  /*0950*/  LDS.U16 R47, [R26] ;  /* 0x000000001a2f7984 */ /* 0x000f240000000400 */
[----:B------:R-:W-:-:S02]  /*0960*/  IMAD R33, R32, 0xa8c, R31 ;  /* 0x00000a8c20217824 */ /* 0x000fc400078e021f */
[----:B------:R0:W3:Y:S01]  /*0970*/  @P2 LDG.E.EL.64 R10, [R14.64] ;  /* 0x000000040e0a2981 */ /* 0x0000e2000c2e1b00 */
[----:B--2---:R-:W-:Y:S01]  /*0980*/  CS2R R12, SRZ ;  /* 0x00000000000c7805 */ /* 0x004fe2000001ff00 */
[-C--:B------:R-:W-:Y:S01]  /*0990*/  IMAD.WIDE R38, R33, R2.reuse, c[0x0][0x178] ;  /* 0x00005e0021267625 */ /* 0x080fe200078e0202 */
[----:B------:R-:W-:Y:S01]  /*09a0*/  LOP3.LUT R30, R30, 0xc0, R21, 0xfe, !PT ;  /* 0x000000c01e1e7812 */ /* 0x000fe200078efe15 */
[----:B------:R-:W2:Y:S04]  /*09b0*/  LDS.U16 R46, [R26+0x2] ;  /* 0x000002001a2e7984 */ /* 0x000ea80000000400 */
[----:B------:R1:W3:Y:S01]  /*09c0*/  @P3 LDG.E.EL.64 R12, [R38.64] ;  /* 0x00000004260c3981 */ /* 0x0002e2000c2e1b00 */
[C---:B------:R-:W-:Y:S01]  /*09d0*/  ISETP.LT.AND P0, PT, R30.reuse, 0x1b80, !P0 ;  /* 0x00001b801e00780c */ /* 0x040fe20004701270 */
[----:B------:R-:W-:Y:S01]  /*09e0*/  IMAD R31, R30, 0xa8c, R31 ;  /* 0x00000a8c1e1f7824 */ /* 0x000fe200078e021f */
[----:B0-----:R-:W-:Y:S01]  /*09f0*/  CS2R R14, SRZ ;  /* 0x00000000000e7805 */ /* 0x001fe2000001ff00 */
[----:B-----5:R-:W-:Y:S01]  /*0a00*/  HADD2.F32 R28, -RZ, R28.H0_H0 ;  /* 0x2000001cff1c7230 */ /* 0x020fe20000004100 */
[----:B------:R-:W0:Y:S01]  /*0a10*/  LDS.U16 R45, [R26+0x4] ;  /* 0x000004001a2d7984 */ /* 0x000e220000000400 */
[----:B------:R-:W-:-:S03]  /*0a20*/  IMAD.WIDE R36, R31, R2, c[0x0][0x178] ;  /* 0x00005e001f247625 */ /* 0x000fc600078e0202 */
[----:B------:R-:W-:Y:S04]  /*0a30*/  LDS.U16 R44, [R26+0x6] ;  /* 0x000006001a2c7984 */ /* 0x000fe80000000400 */
[----:B------:R-:W5:Y:S04]  /*0a40*/  LDS.U16 R43, [R26+0x880] ;  /* 0x000880001a2b7984 */ /* 0x000f680000000400 */
[----:B------:R0:W3:Y:S01]  /*0a50*/  @P0 LDG.E.EL.64 R14, [R36.64] ;  /* 0x00000004240e0981 */ /* 0x0000e2000c2e1b00 */
[----:B------:R-:W-:Y:S01]  /*0a60*/  LOP3.LUT R50, R21, 0x40, RZ, 0xfc, !PT ;  /* 0x0000004015327812 */ /* 0x000fe200078efcff */
[----:B------:R-:W-:-:S02]  /*0a70*/  HADD2.F32 R18, -RZ, R18.H0_H0 ;  /* 0x20000012ff127230 */ /* 0x000fc40000004100 */
[----:B------:R-:W5:Y:S01]  /*0a80*/  LDS.U16 R42, [R26+0x882] ;  /* 0x000882001a2a7984 */ /* 0x000f620000000400 */
[----:B-1----:R-:W-:Y:S02]  /*0a90*/  HADD2.F32 R22, -RZ, R22.H0_H0 ;  /* 0x20000016ff167230 */ /* 0x002fe40000004100 */
[----:B------:R-:W-:Y:S01]  /*0aa0*/  HADD2.F32 R4, -RZ, R4.H0_H0 ;  /* 0x20000004ff047230 */ /* 0x000fe20000004100 */
[----:B------:R-:W1:Y:S01]  /*0ab0*/  LDS.U16 R41, [R26+0x884] ;  /* 0x000884001a297984 */ /* 0x000e620000000400 */
[----:B----4-:R-:W-:Y:S02]  /*0ac0*/  HADD2.F32 R7, -RZ, R7.H0_H0 ;  /* 0x20000007ff077230 */ /* 0x010fe40000004100 */
[----:B------:R-:W-:Y:S01]  /*0ad0*/  HADD2.F32 R47, -RZ, R47.H0_H0 ;  /* 0x2000002fff2f7230 */ /* 0x000fe20000004100 */
[----:B------:R-:W4:Y:S01]  /*0ae0*/  LDS.U16 R40, [R26+0x886] ;  /* 0x000886001a287984 */ /* 0x000f220000000400 */
[----:B------:R-:W-:Y:S02]  /*0af0*/  HADD2.F32 R27, -RZ, R27.H0_H0 ;  /* 0x2000001bff1b7230 */ /* 0x000fe40000004100 */
[----:B------:R-:W-:Y:S01]  /*0b00*/  HADD2.F32 R52, -RZ, R17.H0_H0 ;  /* 0x20000011ff347230 */ /* 0x000fe20000004100 */
[----:B------:R-:W-:Y:S01]  /*0b10*/  LDS.U16 R39, [R26+0x1100] ;  /* 0x001100001a277984 */ /* 0x000fe20000000400 */
[----:B------:R-:W-:-:S02]  /*0b20*/  HADD2.F32 R19, -RZ, R19.H0_H0 ;  /* 0x20000013ff137230 */ /* 0x000fc40000004100 */
[----:B--2---:R-:W-:Y:S01]  /*0b30*/  HADD2.F32 R46, -RZ, R46.H0_H0 ;  /* 0x2000002eff2e7230 */ /* 0x004fe20000004100 */
[----:B------:R-:W2:Y:S04]  /*0b40*/  LDS.U16 R38, [R26+0x1102] ;  /* 0x001102001a267984 */ /* 0x000ea80000000400 */
[----:B------:R-:W-:Y:S04]  /*0b50*/  LDS.U16 R30, [R26+0x1104] ;  /* 0x001104001a1e7984 */ /* 0x000fe80000000400 */
[----:B------:R-:W-:Y:S01]  /*0b60*/  LDS.U16 R32, [R26+0x1106] ;  /* 0x001106001a207984 */ /* 0x000fe20000000400 */
[----:B0-----:R-:W-:-:S03]  /*0b70*/  HADD2.F32 R45, -RZ, R45.H0_H0 ;  /* 0x2000002dff2d7230 */ /* 0x001fc60000004100 */
[----:B------:R-:W0:Y:S04]  /*0b80*/  LDS.U16 R34, [R26+0x1980] ;  /* 0x001980001a227984 */ /* 0x000e280000000400 */
[----:B------:R-:W0:Y:S01]  /*0b90*/  LDS.U16 R36, [R26+0x1982] ;  /* 0x001982001a247984 */ /* 0x000e220000000400 */
[----:B-----5:R-:W-:-:S03]  /*0ba0*/  HADD2.F32 R43, -RZ, R43.H0_H0 ;  /* 0x2000002bff2b7230 */ /* 0x020fc60000004100 */
[----:B------:R-:W5:Y:S04]  /*0bb0*/  LDS.U16 R37, [R26+0x1984] ;  /* 0x001984001a257984 */ /* 0x000f680000000400 */
[----:B------:R-:W5:Y:S01]  /*0bc0*/  LDS.U16 R48, [R26+0x1986] ;  /* 0x001986001a307984 */ /* 0x000f620000000400 */
[----:B------:R-:W-:-:S03]  /*0bd0*/  HADD2.F32 R42, -RZ, R42.H0_H0 ;  /* 0x2000002aff2a7230 */ /* 0x000fc60000004100 */
[----:B------:R-:W-:Y:S06]  /*0be0*/  BAR.SYNC 0x0 ;  /* 0x0000000000007b1d */ /* 0x000fec0000000000 */
[----:B------:R-:W-:Y:S01]  /*0bf0*/  STS [R49.X8], R28 ;  /* 0x0000001c31007388 */ /* 0x000fe20000008800 */
[----:B------:R-:W-:Y:S01]  /*0c00*/  LOP3.LUT R26, R21, 0x80, RZ, 0xfc, !PT ;  /* 0x00000080151a7812 */ /* 0x000fe200078efcff */
[----:B-1----:R-:W-:Y:S02]  /*0c10*/  HADD2.F32 R41, -RZ, R41.H0_H0 ;  /* 0x20000029ff297230 */ /* 0x002fe40000004100 */
[----:B------:R-:W-:Y:S06]  /*0c20*/  BAR.SYNC 0x0 ;  /* 0x0000000000007b1d */ /* 0x000fec0000000000 */
[----:B------:R1:W5:Y:S01]  /*0c30*/  LDS R51, [R21.X8] ;  /* 0x0000000015337984 */ /* 0x0003620000008800 */
[----:B------:R-:W-:-:S02]  /*0c40*/  HADD2.F32 R49, -RZ, R44.H0_H0 ;  /* 0x2000002cff317230 */ /* 0x000fc40000004100 */
[----:B----4-:R-:W-:Y:S01]  /*0c50*/  HADD2.F32 R40, -RZ, R40.H0_H0 ;  /* 0x20000028ff287230 */ /* 0x010fe20000004100 */
[----:B------:R-:W4:Y:S01]  /*0c60*/  LDS R50, [R50.X8] ;  /* 0x0000000032327984 */ /* 0x000f220000008800 */
[----:B--2---:R-:W-:Y:S02]  /*0c70*/  HADD2.F32 R38, -RZ, R38.H0_H0 ;  /* 0x20000026ff267230 */ /* 0x004fe40000004100 */
[----:B------:R-:W-:Y:S01]  /*0c80*/  HADD2.F32 R39, -RZ, R39.H0_H0 ;  /* 0x20000027ff277230 */ /* 0x000fe20000004100 */
[----:B------:R-:W2:Y:S01]  /*0c90*/  LDS R26, [R26.X8] ;  /* 0x000000001a1a7984 */ /* 0x000ea20000008800 */
[----:B-1----:R-:W-:Y:S01]  /*0ca0*/  LOP3.LUT R21, R21, 0xc0, RZ, 0xfc, !PT ;  /* 0x000000c015157812 */ /* 0x002fe200078efcff */
[----:B0-----:R-:W-:Y:S02]  /*0cb0*/  HADD2.F32 R34, -RZ, R34.H0_H0 ;  /* 0x20000022ff227230 */ /* 0x001fe40000004100 */
[----:B------:R-:W-:Y:S02]  /*0cc0*/  HADD2.F32 R30, -RZ, R30.H0_H0 ;  /* 0x2000001eff1e7230 */ /* 0x000fe40000004100 */
[----:B------:R-:W-:Y:S01]  /*0cd0*/  HADD2.F32 R32, -RZ, R32.H0_H0 ;  /* 0x20000020ff207230 */ /* 0x000fe20000004100 */
[----:B------:R-:W0:Y:S01]  /*0ce0*/  LDS R21, [R21.X8] ;  /* 0x0000000015157984 */ /* 0x000e220000008800 */
[----:B------:R-:W-:-:S02]  /*0cf0*/  HADD2.F32 R36, -RZ, R36.H0_H0 ;  /* 0x20000024ff247230 */ /* 0x000fc40000004100 */
[----:B-----5:R-:W-:Y:S02]  /*0d00*/  HADD2.F32 R37, -RZ, R37.H0_H0 ;  /* 0x20000025ff257230 */ /* 0x020fe40000004100 */
[----:B------:R-:W-:Y:S01]  /*0d10*/  HADD2.F32 R48, -RZ, R48.H0_H0 ;  /* 0x20000030ff307230 */ /* 0x000fe20000004100 */
[C---:B------:R-:W-:Y:S01]  /*0d20*/  FADD R18, R51.reuse, R18 ;  /* 0x0000001233127221 */ /* 0x040fe20000000000 */
[C---:B------:R-:W-:Y:S01]  /*0d30*/  FADD R22, R51.reuse, R22 ;  /* 0x0000001633167221 */ /* 0x040fe20000000000 */
[C---:B------:R-:W-:Y:S01]  /*0d40*/  FADD R4, R51.reuse, R4 ;  /* 0x0000000433047221 */ /* 0x040fe20000000000 */
[----:B------:R-:W-:Y:S01]  /*0d50*/  FADD R17, R51, R52 ;  /* 0x0000003433117221 */ /* 0x000fe20000000000 */
[----:B------:R-:W-:Y:S01]  /*0d60*/  FFMA R18, R45, 0.125, R18 ;  /* 0x3e0000002d127823 */ /* 0x000fe20000000012 */
[----:B------:R-:W-:Y:S01]  /*0d70*/  FFMA R22, R49, 0.125, R22 ;  /* 0x3e00000031167823 */ /* 0x000fe20000000016 */
[----:B------:R-:W-:Y:S01]  /*0d80*/  HADD2.F32 R49, -RZ, R20.H0_H0 ;  /* 0x20000014ff317230 */ /* 0x000fe20000004100 */
[----:B------:R-:W-:Y:S01]  /*0d90*/  FFMA R4, R47, 0.125, R4 ;  /* 0x3e0000002f047823 */ /* 0x000fe20000000004 */
[----:B----4-:R-:W-:Y:S01]  /*0da0*/  FADD R7, R50, R7 ;  /* 0x0000000732077221 */ /* 0x010fe20000000000 */
[C---:B--2---:R-:W-:Y:S01]  /*0db0*/  FADD R27, R26.reuse, R27 ;  /* 0x0000001b1a1b7221 */ /* 0x044fe20000000000 */
[----:B------:R-:W-:Y:S01]  /*0dc0*/  HADD2.F32 R20, -RZ, R5.H0_H0 ;  /* 0x20000005ff147230 */ /* 0x000fe20000004100 */
[----:B------:R-:W-:Y:S01]  /*0dd0*/  FADD R19, R26, R19 ;  /* 0x000000131a137221 */ /* 0x000fe20000000000 */
[----:B------:R-:W-:Y:S01]  /*0de0*/  FFMA R40, R40, 0.125, R7 ;  /* 0x3e00000028287823 */ /* 0x000fe20000000007 */
[----:B------:R-:W-:Y:S01]  /*0df0*/  HADD2.F32 R7, -RZ, R6.H0_H0 ;  /* 0x20000006ff077230 */ /* 0x000fe20000004100 */
[----:B------:R-:W-:Y:S01]  /*0e00*/  FFMA R17, R46, 0.125, R17 ;  /* 0x3e0000002e117823 */ /* 0x000fe20000000011 */
[----:B------:R-:W-:Y:S01]  /*0e10*/  FFMA R32, R32, 0.125, R19 ;  /* 0x3e00000020207823 */ /* 0x000fe20000000013 */
[----:B---3--:R-:W-:-:S02]  /*0e20*/  HADD2.F32 R45, -RZ, R9.H0_H0 ;  /* 0x20000009ff2d7230 */ /* 0x008fc40000004100 */
[--C-:B------:R-:W-:Y:S02]  /*0e30*/  HADD2.F32 R28, -RZ, R8.reuse.H1_H1 ;  /* 0x30000008ff1c7230 */ /* 0x100fe40000004100 */
[----:B------:R-:W-:Y:S01]  /*0e40*/  HADD2.F32 R47, -RZ, R8.H0_H0 ;  /* 0x20000008ff2f7230 */ /* 0x000fe20000004100 */
[----:B------:R-:W-:Y:S01]  /*0e50*/  FADD R18, R45, R18 ;  /* 0x000000122d127221 */ /* 0x000fe20000000000 */
[----:B------:R-:W-:Y:S01]  /*0e60*/  HADD2.F32 R45, -RZ, R16.H0_H0 ;  /* 0x20000010ff2d7230 */ /* 0x000fe20000004100 */
[C---:B------:R-:W-:Y:S01]  /*0e70*/  FADD R16, R50.reuse, R49 ;  /* 0x0000003132107221 */ /* 0x040fe20000000000 */
[----:B------:R-:W-:Y:S01]  /*0e80*/  HADD2.F32 R9, -RZ, R9.H1_H1 ;  /* 0x30000009ff097230 */ /* 0x000fe20000004100 */
[----:B------:R-:W-:Y:S01]  /*0e90*/  FADD R4, R47, R4 ;  /* 0x000000042f047221 */ /* 0x000fe20000000000 */
[----:B------:R-:W-:Y:S01]  /*0ea0*/  HADD2.F32 R47, -RZ, R24.H0_H0 ;  /* 0x20000018ff2f7230 */ /* 0x000fe20000004100 */
[C---:B------:R-:W-:Y:S01]  /*0eb0*/  FADD R8, R50.reuse, R45 ;  /* 0x0000002d32087221 */ /* 0x040fe20000000000 */
[----:B------:R-:W-:Y:S01]  /*0ec0*/  FFMA R16, R41, 0.125, R16 ;  /* 0x3e00000029107823 */ /* 0x000fe20000000010 */
[--C-:B------:R-:W-:Y:S01]  /*0ed0*/  HADD2.F32 R41, -RZ, R10.reuse.H0_H0 ;  /* 0x2000000aff297230 */ /* 0x100fe20000004100 */
[----:B------:R-:W-:Y:S01]  /*0ee0*/  FADD R9, R9, R22 ;  /* 0x0000001609097221 */ /* 0x000fe20000000000 */
[----:B------:R-:W-:Y:S01]  /*0ef0*/  FFMA R8, R43, 0.125, R8 ;  /* 0x3e0000002b087823 */ /* 0x000fe20000000008 */
[----:B------:R-:W-:Y:S01]  /*0f00*/  HADD2.F32 R45, -RZ, R10.H1_H1 ;  /* 0x3000000aff2d7230 */ /* 0x000fe20000004100 */
[----:B------:R-:W-:Y:S01]  /*0f10*/  FADD R47, R50, R47 ;  /* 0x0000002f322f7221 */ /* 0x000fe20000000000 */
[----:B------:R-:W-:Y:S01]  /*0f20*/  HADD2.F32 R10, -RZ, R23.H0_H0 ;  /* 0x20000017ff0a7230 */ /* 0x000fe20000004100 */
[----:B------:R-:W-:Y:S01]  /*0f30*/  FADD R8, R41, R8 ;  /* 0x0000000829087221 */ /* 0x000fe20000000000 */
[----:B------:R-:W-:Y:S01]  /*0f40*/  HADD2.F32 R41, -RZ, R0.H0_H0 ;  /* 0x20000000ff297230 */ /* 0x000fe20000004100 */
[----:B------:R-:W-:Y:S01]  /*0f50*/  FADD R0, R26, R7 ;  /* 0x000000071a007221 */ /* 0x000fe20000000000 */
[----:B------:R-:W-:Y:S01]  /*0f60*/  FFMA R7, R38, 0.125, R27 ;  /* 0x3e00000026077823 */ /* 0x000fe2000000001b */
[--C-:B------:R-:W-:Y:S01]  /*0f70*/  HADD2.F32 R27, -RZ, R12.reuse.H0_H0 ;  /* 0x2000000cff1b7230 */ /* 0x100fe20000004100 */
[----:B0-----:R-:W-:Y:S01]  /*0f80*/  FADD R5, R21, R10 ;  /* 0x0000000a15057221 */ /* 0x001fe20000000000 */
[----:B------:R-:W-:Y:S01]  /*0f90*/  HADD2.F32 R12, -RZ, R12.H1_H1 ;  /* 0x3000000cff0c7230 */ /* 0x000fe20000004100 */
[----:B------:R-:W-:Y:S01]  /*0fa0*/  FADD R41, R26, R41 ;  /* 0x000000291a297221 */ /* 0x000fe20000000000 */
[----:B------:R-:W-:Y:S01]  /*0fb0*/  HADD2.F32 R22, -RZ, R25.H0_H0 ;  /* 0x20000019ff167230 */ /* 0x000fe20000004100 */
[----:B------:R-:W-:Y:S01]  /*0fc0*/  FFMA R0, R39, 0.125, R0 ;  /* 0x3e00000027007823 */ /* 0x000fe20000000000 */
[----:B------:R-:W-:Y:S01]  /*0fd0*/  HADD2.F32 R43, -RZ, R11.H0_H0 ;  /* 0x2000000bff2b7230 */ /* 0x000fe20000004100 */
[----:B------:R-:W-:Y:S01]  /*0fe0*/  FADD R7, R12, R7 ;  /* 0x000000070c077221 */ /* 0x000fe20000000000 */
[----:B------:R-:W-:Y:S01]  /*0ff0*/  HADD2.F32 R12, -RZ, R3.H0_H0 ;  /* 0x20000003ff0c7230 */ /* 0x000fe20000004100 */
[C---:B------:R-:W-:Y:S01]  /*1000*/  FADD R22, R21.reuse, R22 ;  /* 0x0000001615167221 */ /* 0x040fe20000000000 */
[----:B------:R-:W-:Y:S01]  /*1010*/  HADD2.F32 R11, -RZ, R11.H1_H1 ;  /* 0x3000000bff0b7230 */ /* 0x000fe20000004100 */
[----:B------:R-:W-:Y:S01]  /*1020*/  FFMA R42, R42, 0.125, R47 ;  /* 0x3e0000002a2a7823 */ /* 0x000fe2000000002f */
[--C-:B------:R-:W-:Y:S01]  /*1030*/  HADD2.F32 R39, -RZ, R13.reuse.H0_H0 ;  /* 0x2000000dff277230 */ /* 0x100fe20000004100 */
[C---:B------:R-:W-:Y:S01]  /*1040*/  FADD R3, R21.reuse, R12 ;  /* 0x0000000c15037221 */ /* 0x040fe20000000000 */
[----:B------:R-:W-:Y:S01]  /*1050*/  HADD2.F32 R13, -RZ, R13.H1_H1 ;  /* 0x3000000dff0d7230 */ /* 0x000fe20000004100 */
[----:B------:R-:W-:Y:S01]  /*1060*/  FFMA R6, R30, 0.125, R41 ;  /* 0x3e0000001e067823 */ /* 0x000fe20000000029 */
[----:B------:R-:W-:Y:S01]  /*1070*/  FADD R21, R21, R20 ;  /* 0x0000001415157221 */ /* 0x000fe20000000000 */
[----:B------:R-:W-:Y:S01]  /*1080*/  FFMA R34, R34, 0.125, R3 ;  /* 0x3e00000022227823 */ /* 0x000fe20000000003 */
[--C-:B------:R-:W-:Y:S01]  /*1090*/  HADD2.F32 R3, -RZ, R14.reuse.H0_H0 ;  /* 0x2000000eff037230 */ /* 0x100fe20000004100 */
[----:B------:R-:W-:Y:S01]  /*10a0*/  FFMA R5, R36, 0.125, R5 ;  /* 0x3e00000024057823 */ /* 0x000fe20000000005 */
[----:B------:R-:W-:Y:S01]  /*10b0*/  HADD2.F32 R14, -RZ, R14.H1_H1 ;  /* 0x3000000eff0e7230 */ /* 0x000fe20000004100 */
[----:B------:R-:W-:Y:S01]  /*10c0*/  FADD R16, R43, R16 ;  /* 0x000000102b107221 */ /* 0x000fe20000000000 */
[----:B------:R-:W-:Y:S01]  /*10d0*/  FADD R11, R11, R40 ;  /* 0x000000280b0b7221 */ /* 0x000fe20000000000 */
[--C-:B------:R-:W-:Y:S01]  /*10e0*/  HADD2.F32 R10, -RZ, R15.reuse.H0_H0 ;  /* 0x2000000fff0a7230 */ /* 0x100fe20000004100 */
[----:B------:R-:W-:Y:S01]  /*10f0*/  FADD R17, R28, R17 ;  /* 0x000000111c117221 */ /* 0x000fe20000000000 */
[----:B------:R-:W-:Y:S01]  /*1100*/  FFMA R37, R37, 0.125, R22 ;  /* 0x3e00000025257823 */ /* 0x000fe20000000016 */
[----:B------:R-:W-:Y:S01]  /*1110*/  HADD2.F32 R15, -RZ, R15.H1_H1 ;  /* 0x3000000fff0f7230 */ /* 0x000fe20000004100 */
[----:B------:R-:W-:Y:S01]  /*1120*/  FADD R45, R45, R42 ;  /* 0x0000002a2d2d7221 */ /* 0x000fe20000000000 */
[----:B------:R-:W-:Y:S01]  /*1130*/  FADD R0, R27, R0 ;  /* 0x000000001b007221 */ /* 0x000fe20000000000 */
[----:B------:R-:W-:Y:S01]  /*1140*/  FADD R6, R39, R6 ;  /* 0x0000000627067221 */ /* 0x000fe20000000000 */
[----:B------:R-:W-:Y:S01]  /*1150*/  FADD R13, R13, R32 ;  /* 0x000000200d0d7221 */ /* 0x000fe20000000000 */
[----:B------:R-:W-:Y:S01]  /*1160*/  FFMA R48, R48, 0.125, R21 ;  /* 0x3e00000030307823 */ /* 0x000fe20000000015 */
[----:B------:R-:W-:Y:S01]  /*1170*/  FADD R12, R14, R5 ;  /* 0x000000050e0c7221 */ /* 0x000fe20000000000 */
[----:B------:R-:W-:Y:S01]  /*1180*/  F2FP.F16.F32.PACK_AB R5, R9, R18 ;  /* 0x000000120905723e */ /* 0x000fe200000000ff */
[----:B------:R-:W-:Y:S01]  /*1190*/  FADD R37, R10, R37 ;  /* 0x000000250a257221 */ /* 0x000fe20000000000 */
[----:B------:R-:W-:Y:S01]  /*11a0*/  F2FP.F16.F32.PACK_AB R9, R11, R16 ;  /* 0x000000100b09723e */ /* 0x000fe200000000ff */
[----:B------:R-:W-:Y:S01]  /*11b0*/  FADD R48, R15, R48 ;  /* 0x000000300f307221 */ /* 0x000fe20000000000 */
[----:B------:R-:W-:Y:S01]  /*11c0*/  F2FP.F16.F32.PACK_AB R4, R17, R4 ;  /* 0x000000041104723e */ /* 0x000fe200000000ff */
[----:B------:R-:W-:Y:S01]  /*11d0*/  IMAD.WIDE R10, R35, R2, c[0x0][0x180] ;  /* 0x00006000230a7625 */ /* 0x000fe200078e0202 */
[----:B------:R-:W-:Y:S01]  /*11e0*/  F2FP.F16.F32.PACK_AB R8, R45, R8 ;  /* 0x000000082d08723e */ /* 0x000fe200000000ff */
[----:B------:R-:W-:Y:S01]  /*11f0*/  FADD R3, R3, R34 ;  /* 0x0000002203037221 */ /* 0x000fe20000000000 */
[----:B------:R-:W-:Y:S01]  /*1200*/  F2FP.F16.F32.PACK_AB R16, R7, R0 ;  /* 0x000000000710723e */ /* 0x000fe200000000ff */
[----:B------:R-:W-:Y:S01]  /*1210*/  IMAD.WIDE R14, R29, R2, c[0x0][0x180] ;  /* 0x000060001d0e7625 */ /* 0x000fe200078e0202 */
[----:B------:R-:W-:Y:S01]  /*1220*/  F2FP.F16.F32.PACK_AB R17, R13, R6 ;  /* 0x000000060d11723e */ /* 0x000fe200000000ff */
[----:B------:R0:W-:Y:S01]  /*1230*/  @P1 STG.E.64 [R10.64], R4 ;  /* 0x000000040a001986 */ /* 0x0001e2000c101b04 */
[----:B------:R-:W-:Y:S01]  /*1240*/  F2FP.F16.F32.PACK_AB R12, R12, R3 ;  /* 0x000000030c0c723e */ /* 0x000fe200000000ff */
[-C--:B------:R-:W-:Y:S01]  /*1250*/  IMAD.WIDE R6, R33, R2.reuse, c[0x0][0x180] ;  /* 0x0000600021067625 */ /* 0x080fe200078e0202 */
[----:B------:R-:W-:Y:S01]  /*1260*/  F2FP.F16.F32.PACK_AB R13, R48, R37 ;  /* 0x00000025300d723e */ /* 0x000fe200000000ff */
[----:B------:R0:W-:Y:S02]  /*1270*/  @P2 STG.E.64 [R14.64], R8 ;  /* 0x000000080e002986 */ /* 0x0001e4000c101b04 */
[----:B------:R-:W-:-:S02]  /*1280*/  IMAD.WIDE R2, R31, R2, c[0x0][0x180] ;  /* 0x000060001f027625 */ /* 0x000fc400078e0202 */
[----:B------:R0:W-:Y:S01]  /*1290*/  @P3 STG.E.64 [R6.64], R16 ;  /* 0x0000001006003986 */ /* 0x0001e2000c101b04 */
[----:B------:R-:W-:Y:S05]  /*12a0*/  @!P0 EXIT ;  /* 0x000000000000894d */ /* 0x000fea0003800000 */
[----:B------:R-:W-:Y:S01]  /*12b0*/  STG.E.64 [R2.64], R12 ;  /* 0x0000000c02007986 */ /* 0x000fe2000c101b04 */
[----:B------:R-:W-:Y:S05]  /*12c0*/  EXIT ;  /* 0x000000000000794d */ /* 0x000fea0003800000 */
.L_x_0:
[----:B------:R-:W-:-:S00]  /*12d0*/  BRA `(.L_x_0) ;  /* 0xfffffff000007947 */ /* 0x000fc0000383ffff */
[----:B------:R-:W-:-:S00]  /*12e0*/  NOP ;  /* 0x0000000000007918 */ /* 0x000fc00000000000 */
        /* <DEDUP_REMOVED lines=9> */
.L_x_1:


//--------------------- .nv.shared.triton__0d1d2d3d4d5de6 --------------------------
	.section	.nv.shared.triton__0d1d2d3d4d5de6,"aw",@nobits
	.align	16
